//
// Generated by NVIDIA NVVM Compiler
//
// Compiler Build ID: CL-36424714
// Cuda compilation tools, release 13.0, V13.0.88
// Based on NVVM 20.0.0
//

.version 9.0
.target sm_100
.address_size 64

	// .globl	_Z12matMulKernelPKdS0_Pdiii

.visible .entry _Z12matMulKernelPKdS0_Pdiii(
	.param .u64 .ptr .align 1 _Z12matMulKernelPKdS0_Pdiii_param_0,
	.param .u64 .ptr .align 1 _Z12matMulKernelPKdS0_Pdiii_param_1,
	.param .u64 .ptr .align 1 _Z12matMulKernelPKdS0_Pdiii_param_2,
	.param .u32 _Z12matMulKernelPKdS0_Pdiii_param_3,
	.param .u32 _Z12matMulKernelPKdS0_Pdiii_param_4,
	.param .u32 _Z12matMulKernelPKdS0_Pdiii_param_5
)
{
	.reg .pred 	%p<13>;
	.reg .b32 	%r<41>;
	.reg .b64 	%rd<53>;
	.reg .b64 	%fd<68>;

	ld.param.u64 	%rd7, [_Z12matMulKernelPKdS0_Pdiii_param_0];
	ld.param.u64 	%rd8, [_Z12matMulKernelPKdS0_Pdiii_param_1];
	ld.param.u64 	%rd6, [_Z12matMulKernelPKdS0_Pdiii_param_2];
	ld.param.u32 	%r20, [_Z12matMulKernelPKdS0_Pdiii_param_3];
	ld.param.u32 	%r18, [_Z12matMulKernelPKdS0_Pdiii_param_4];
	ld.param.u32 	%r19, [_Z12matMulKernelPKdS0_Pdiii_param_5];
	cvta.to.global.u64 	%rd1, %rd8;
	cvta.to.global.u64 	%rd2, %rd7;
	mov.u32 	%r21, %ctaid.y;
	mov.u32 	%r22, %ntid.y;
	mov.u32 	%r23, %tid.y;
	mad.lo.s32 	%r1, %r21, %r22, %r23;
	mov.u32 	%r24, %ctaid.x;
	mov.u32 	%r25, %ntid.x;
	mov.u32 	%r26, %tid.x;
	mad.lo.s32 	%r2, %r24, %r25, %r26;
	setp.ge.s32 	%p1, %r1, %r20;
	setp.ge.s32 	%p2, %r2, %r19;
	or.pred  	%p3, %p1, %p2;
	@%p3 bra 	$L__BB0_14;
	setp.lt.s32 	%p4, %r18, 1;
	mov.f64 	%fd67, 0d0000000000000000;
	@%p4 bra 	$L__BB0_13;
	mul.lo.s32 	%r3, %r18, %r1;
	and.b32  	%r4, %r18, 7;
	setp.lt.u32 	%p5, %r18, 8;
	mov.f64 	%fd67, 0d0000000000000000;
	mov.b32 	%r39, 0;
	@%p5 bra 	$L__BB0_5;
	and.b32  	%r39, %r18, 2147483640;
	neg.s32 	%r37, %r39;
	shl.b32 	%r7, %r19, 3;
	mul.wide.u32 	%rd9, %r3, 8;
	add.s64 	%rd10, %rd9, %rd2;
	add.s64 	%rd52, %rd10, 32;
	mov.f64 	%fd67, 0d0000000000000000;
	mul.wide.s32 	%rd13, %r19, 8;
	mov.u32 	%r36, %r2;
$L__BB0_4:
	.pragma "nounroll";
	ld.global.f64 	%fd17, [%rd52+-32];
	mul.wide.s32 	%rd11, %r36, 8;
	add.s64 	%rd12, %rd1, %rd11;
	ld.global.f64 	%fd18, [%rd12];
	fma.rn.f64 	%fd19, %fd17, %fd18, %fd67;
	ld.global.f64 	%fd20, [%rd52+-24];
	add.s64 	%rd14, %rd12, %rd13;
	ld.global.f64 	%fd21, [%rd14];
	fma.rn.f64 	%fd22, %fd20, %fd21, %fd19;
	ld.global.f64 	%fd23, [%rd52+-16];
	add.s64 	%rd15, %rd14, %rd13;
	ld.global.f64 	%fd24, [%rd15];
	fma.rn.f64 	%fd25, %fd23, %fd24, %fd22;
	ld.global.f64 	%fd26, [%rd52+-8];
	add.s64 	%rd16, %rd15, %rd13;
	ld.global.f64 	%fd27, [%rd16];
	fma.rn.f64 	%fd28, %fd26, %fd27, %fd25;
	ld.global.f64 	%fd29, [%rd52];
	add.s64 	%rd17, %rd16, %rd13;
	ld.global.f64 	%fd30, [%rd17];
	fma.rn.f64 	%fd31, %fd29, %fd30, %fd28;
	ld.global.f64 	%fd32, [%rd52+8];
	add.s64 	%rd18, %rd17, %rd13;
	ld.global.f64 	%fd33, [%rd18];
	fma.rn.f64 	%fd34, %fd32, %fd33, %fd31;
	ld.global.f64 	%fd35, [%rd52+16];
	add.s64 	%rd19, %rd18, %rd13;
	ld.global.f64 	%fd36, [%rd19];
	fma.rn.f64 	%fd37, %fd35, %fd36, %fd34;
	ld.global.f64 	%fd38, [%rd52+24];
	add.s64 	%rd20, %rd19, %rd13;
	ld.global.f64 	%fd39, [%rd20];
	fma.rn.f64 	%fd67, %fd38, %fd39, %fd37;
	add.s32 	%r37, %r37, 8;
	add.s32 	%r36, %r36, %r7;
	add.s64 	%rd52, %rd52, 64;
	setp.ne.s32 	%p6, %r37, 0;
	@%p6 bra 	$L__BB0_4;
$L__BB0_5:
	setp.eq.s32 	%p7, %r4, 0;
	@%p7 bra 	$L__BB0_13;
	and.b32  	%r13, %r18, 3;
	setp.lt.u32 	%p8, %r4, 4;
	@%p8 bra 	$L__BB0_8;
	add.s32 	%r28, %r39, %r3;
	mad.lo.s32 	%r29, %r39, %r19, %r2;
	mul.wide.u32 	%rd21, %r28, 8;
	add.s64 	%rd22, %rd2, %rd21;
	ld.global.f64 	%fd41, [%rd22];
	mul.wide.s32 	%rd23, %r29, 8;
	add.s64 	%rd24, %rd1, %rd23;
	ld.global.f64 	%fd42, [%rd24];
	fma.rn.f64 	%fd43, %fd41, %fd42, %fd67;
	cvt.u64.u32 	%rd25, %r3;
	cvt.u64.u32 	%rd26, %r39;
	add.s64 	%rd27, %rd26, %rd25;
	shl.b64 	%rd28, %rd27, 3;
	add.s64 	%rd29, %rd2, %rd28;
	ld.global.f64 	%fd44, [%rd29+8];
	mul.wide.s32 	%rd30, %r19, 8;
	add.s64 	%rd31, %rd24, %rd30;
	ld.global.f64 	%fd45, [%rd31];
	fma.rn.f64 	%fd46, %fd44, %fd45, %fd43;
	ld.global.f64 	%fd47, [%rd29+16];
	add.s64 	%rd32, %rd31, %rd30;
	ld.global.f64 	%fd48, [%rd32];
	fma.rn.f64 	%fd49, %fd47, %fd48, %fd46;
	ld.global.f64 	%fd50, [%rd29+24];
	add.s64 	%rd33, %rd32, %rd30;
	ld.global.f64 	%fd51, [%rd33];
	fma.rn.f64 	%fd67, %fd50, %fd51, %fd49;
	add.s32 	%r39, %r39, 4;
$L__BB0_8:
	setp.eq.s32 	%p9, %r13, 0;
	@%p9 bra 	$L__BB0_13;
	setp.eq.s32 	%p10, %r13, 1;
	@%p10 bra 	$L__BB0_11;
	add.s32 	%r30, %r39, %r3;
	mad.lo.s32 	%r31, %r39, %r19, %r2;
	mul.wide.u32 	%rd34, %r30, 8;
	add.s64 	%rd35, %rd2, %rd34;
	ld.global.f64 	%fd53, [%rd35];
	mul.wide.s32 	%rd36, %r31, 8;
	add.s64 	%rd37, %rd1, %rd36;
	ld.global.f64 	%fd54, [%rd37];
	fma.rn.f64 	%fd55, %fd53, %fd54, %fd67;
	cvt.u64.u32 	%rd38, %r3;
	cvt.u64.u32 	%rd39, %r39;
	add.s64 	%rd40, %rd39, %rd38;
	shl.b64 	%rd41, %rd40, 3;
	add.s64 	%rd42, %rd2, %rd41;
	ld.global.f64 	%fd56, [%rd42+8];
	mul.wide.s32 	%rd43, %r19, 8;
	add.s64 	%rd44, %rd37, %rd43;
	ld.global.f64 	%fd57, [%rd44];
	fma.rn.f64 	%fd67, %fd56, %fd57, %fd55;
	add.s32 	%r39, %r39, 2;
$L__BB0_11:
	and.b32  	%r32, %r18, 1;
	setp.eq.b32 	%p11, %r32, 1;
	not.pred 	%p12, %p11;
	@%p12 bra 	$L__BB0_13;
	add.s32 	%r33, %r39, %r3;
	mad.lo.s32 	%r34, %r39, %r19, %r2;
	mul.wide.u32 	%rd45, %r33, 8;
	add.s64 	%rd46, %rd2, %rd45;
	ld.global.f64 	%fd58, [%rd46];
	mul.wide.s32 	%rd47, %r34, 8;
	add.s64 	%rd48, %rd1, %rd47;
	ld.global.f64 	%fd59, [%rd48];
	fma.rn.f64 	%fd67, %fd58, %fd59, %fd67;
$L__BB0_13:
	mad.lo.s32 	%r35, %r19, %r1, %r2;
	cvta.to.global.u64 	%rd49, %rd6;
	mul.wide.s32 	%rd50, %r35, 8;
	add.s64 	%rd51, %rd49, %rd50;
	st.global.f64 	[%rd51], %fd67;
$L__BB0_14:
	ret;

}


// ===== COMPILED SASS (sm_100) =====

	.target	sm_100

	.elftype	@"ET_EXEC"


//--------------------- .note.nv.tkinfo           --------------------------
	.section	.note.nv.tkinfo,"",@"SHT_NOTE"
	.sectionflags	@"SHF_NOTE_NV_TKINFO"
	.tkinfo
        /*0018*/ 	.word	0x00000002
        /*0030*/ 	.string	""
        /*0030*/ 	.string	"ptxas"
        /*0030*/ 	.string	"Cuda compilation tools, release 13.0, V13.0.88"
        /*0030*/ 	.string	"Build cuda_13.0.r13.0/compiler.36424714_0"
        /*0030*/ 	.string	"-arch sm_100 -m 64 "



//--------------------- .note.nv.cuinfo           --------------------------
	.section	.note.nv.cuinfo,"",@"SHT_NOTE"
	.sectionflags	@"SHF_NOTE_NV_CUINFO"
        /*0018*/ 	.short	0x0002
        /*001a*/ 	.short	0x0064
        /*001c*/ 	.short	0x0082
	.zero		2


//--------------------- .nv.info                  --------------------------
	.section	.nv.info,"",@"SHT_CUDA_INFO"
	.align	4


	//----- nvinfo : EIATTR_REGCOUNT
	.align		4
        /*0000*/ 	.byte	0x04, 0x2f
        /*0002*/ 	.short	(.L_1 - .L_0)
	.align		4
.L_0:
        /*0004*/ 	.word	index@(_Z12matMulKernelPKdS0_Pdiii)
        /*0008*/ 	.word	0x00000020


	//----- nvinfo : EIATTR_FRAME_SIZE
	.align		4
.L_1:
        /*000c*/ 	.byte	0x04, 0x11
        /*000e*/ 	.short	(.L_3 - .L_2)
	.align		4
.L_2:
        /*0010*/ 	.word	index@(_Z12matMulKernelPKdS0_Pdiii)
        /*0014*/ 	.word	0x00000000


	//----- nvinfo : EIATTR_MIN_STACK_SIZE
	.align		4
.L_3:
        /*0018*/ 	.byte	0x04, 0x12
        /*001a*/ 	.short	(.L_5 - .L_4)
	.align		4
.L_4:
        /*001c*/ 	.word	index@(_Z12matMulKernelPKdS0_Pdiii)
        /*0020*/ 	.word	0x00000000
.L_5:


//--------------------- .nv.compat                --------------------------
	.section	.nv.compat,"",@"SHT_CUDA_COMPAT_INFO"
	.align	4
        /*0000*/ 	.byte	0x02, 0x09, 0x00, 0x00, 0x02, 0x02, 0x01, 0x00, 0x02, 0x05, 0x05, 0x00, 0x03, 0x07, 0x01, 0x01
        /*0010*/ 	.byte	0x02, 0x03, 0x00, 0x00, 0x02, 0x06, 0x01, 0x00, 0x04, 0x0b, 0x08, 0x00, 0x01, 0x00, 0x00, 0x00
        /*0020*/ 	.byte	0x00, 0x00, 0x00, 0x00


//--------------------- .nv.info._Z12matMulKernelPKdS0_Pdiii --------------------------
	.section	.nv.info._Z12matMulKernelPKdS0_Pdiii,"",@"SHT_CUDA_INFO"
	.sectionflags	@""
	.align	4


	//----- nvinfo : EIATTR_CUDA_API_VERSION
	.align		4
        /*0000*/ 	.byte	0x04, 0x37
        /*0002*/ 	.short	(.L_7 - .L_6)
.L_6:
        /*0004*/ 	.word	0x00000082


	//----- nvinfo : EIATTR_KPARAM_INFO
	.align		4
.L_7:
        /*0008*/ 	.byte	0x04, 0x17
        /*000a*/ 	.short	(.L_9 - .L_8)
.L_8:
        /*000c*/ 	.word	0x00000000
        /*0010*/ 	.short	0x0005
        /*0012*/ 	.short	0x0020
        /*0014*/ 	.byte	0x00, 0xf0, 0x11, 0x00


	//----- nvinfo : EIATTR_KPARAM_INFO
	.align		4
.L_9:
        /*0018*/ 	.byte	0x04, 0x17
        /*001a*/ 	.short	(.L_11 - .L_10)
.L_10:
        /*001c*/ 	.word	0x00000000
        /*0020*/ 	.short	0x0004
        /*0022*/ 	.short	0x001c
        /*0024*/ 	.byte	0x00, 0xf0, 0x11, 0x00


	//----- nvinfo : EIATTR_KPARAM_INFO
	.align		4
.L_11:
        /*0028*/ 	.byte	0x04, 0x17
        /*002a*/ 	.short	(.L_13 - .L_12)
.L_12:
        /*002c*/ 	.word	0x00000000
        /*0030*/ 	.short	0x0003
        /*0032*/ 	.short	0x0018
        /*0034*/ 	.byte	0x00, 0xf0, 0x11, 0x00


	//----- nvinfo : EIATTR_KPARAM_INFO
	.align		4
.L_13:
        /*0038*/ 	.byte	0x04, 0x17
        /*003a*/ 	.short	(.L_15 - .L_14)
.L_14:
        /*003c*/ 	.word	0x00000000
        /*0040*/ 	.short	0x0002
        /*0042*/ 	.short	0x0010
        /*0044*/ 	.byte	0x00, 0xf5, 0x21, 0x00


	//----- nvinfo : EIATTR_KPARAM_INFO
	.align		4
.L_15:
        /*0048*/ 	.byte	0x04, 0x17
        /*004a*/ 	.short	(.L_17 - .L_16)
.L_16:
        /*004c*/ 	.word	0x00000000
        /*0050*/ 	.short	0x0001
        /*0052*/ 	.short	0x0008
        /*0054*/ 	.byte	0x00, 0xf5, 0x21, 0x00


	//----- nvinfo : EIATTR_KPARAM_INFO
	.align		4
.L_17:
        /*0058*/ 	.byte	0x04, 0x17
        /*005a*/ 	.short	(.L_19 - .L_18)
.L_18:
        /*005c*/ 	.word	0x00000000
        /*0060*/ 	.short	0x0000
        /*0062*/ 	.short	0x0000
        /*0064*/ 	.byte	0x00, 0xf5, 0x21, 0x00


	//----- nvinfo : EIATTR_SPARSE_MMA_MASK
	.align		4
.L_19:
        /*0068*/ 	.byte	0x03, 0x50
        /*006a*/ 	.short	0x0000


	//----- nvinfo : EIATTR_MAXREG_COUNT
	.align		4
        /*006c*/ 	.byte	0x03, 0x1b
        /*006e*/ 	.short	0x00ff


	//----- nvinfo : EIATTR_MERCURY_ISA_VERSION
	.align		4
        /*0070*/ 	.byte	0x03, 0x5f
        /*0072*/ 	.short	0x0101


	//----- nvinfo : EIATTR_VRC_CTA_INIT_COUNT
	.align		4
        /*0074*/ 	.byte	0x02, 0x4a
	.zero		1
	.zero		1


	//----- nvinfo : EIATTR_EXIT_INSTR_OFFSETS
	.align		4
        /*0078*/ 	.byte	0x04, 0x1c
        /*007a*/ 	.short	(.L_21 - .L_20)


	//   ....[0]....
.L_20:
        /*007c*/ 	.word	0x000000d0


	//   ....[1]....
        /*0080*/ 	.word	0x000008f0


	//----- nvinfo : EIATTR_CBANK_PARAM_SIZE
	.align		4
.L_21:
        /*0084*/ 	.byte	0x03, 0x19
        /*0086*/ 	.short	0x0024


	//----- nvinfo : EIATTR_PARAM_CBANK
	.align		4
        /*0088*/ 	.byte	0x04, 0x0a
        /*008a*/ 	.short	(.L_23 - .L_22)
	.align		4
.L_22:
        /*008c*/ 	.word	index@(.nv.constant0._Z12matMulKernelPKdS0_Pdiii)
        /*0090*/ 	.short	0x0380
        /*0092*/ 	.short	0x0024


	//----- nvinfo : EIATTR_SW_WAR
	.align		4
.L_23:
        /*0094*/ 	.byte	0x04, 0x36
        /*0096*/ 	.short	(.L_25 - .L_24)
.L_24:
        /*0098*/ 	.word	0x00000008
.L_25:


//--------------------- .nv.callgraph             --------------------------
	.section	.nv.callgraph,"",@"SHT_CUDA_CALLGRAPH"
	.align	4
	.sectionentsize	8
	.align		4
        /*0000*/ 	.word	0x00000000
	.align		4
        /*0004*/ 	.word	0xffffffff
	.align		4
        /*0008*/ 	.word	0x00000000
	.align		4
        /*000c*/ 	.word	0xfffffffe
	.align		4
        /*0010*/ 	.word	0x00000000
	.align		4
        /*0014*/ 	.word	0xfffffffd
	.align		4
        /*0018*/ 	.word	0x00000000
	.align		4
        /*001c*/ 	.word	0xfffffffc


//--------------------- .text._Z12matMulKernelPKdS0_Pdiii --------------------------
	.section	.text._Z12matMulKernelPKdS0_Pdiii,"ax",@progbits
	.align	128
        .global         _Z12matMulKernelPKdS0_Pdiii
        .type           _Z12matMulKernelPKdS0_Pdiii,@function
        .size           _Z12matMulKernelPKdS0_Pdiii,(.L_x_5 - _Z12matMulKernelPKdS0_Pdiii)
        .other          _Z12matMulKernelPKdS0_Pdiii,@"STO_CUDA_ENTRY STV_DEFAULT"
_Z12matMulKernelPKdS0_Pdiii:
.text._Z12matMulKernelPKdS0_Pdiii:
[----:B------:R-:W-:Y:S01]  /*0000*/  LDC R1, c[0x0][0x37c] ;  /* 0x0000df00ff017b82 */ /* 0x000fe20000000800 */
[----:B------:R-:W0:Y:S07]  /*0010*/  S2R R4, SR_TID.X ;  /* 0x0000000000047919 */ /* 0x000e2e0000002100 */
[----:B------:R-:W1:Y:S01]  /*0020*/  LDC R2, c[0x0][0x364] ;  /* 0x0000d900ff027b82 */ /* 0x000e620000000800 */
[----:B------:R-:W2:Y:S01]  /*0030*/  LDCU UR6, c[0x0][0x398] ;  /* 0x00007300ff0677ac */ /* 0x000ea20008000800 */
[----:B------:R-:W1:Y:S06]  /*0040*/  S2R R5, SR_TID.Y ;  /* 0x0000000000057919 */ /* 0x000e6c0000002200 */
[----:B------:R-:W0:Y:S08]  /*0050*/  S2UR UR5, SR_CTAID.X ;  /* 0x00000000000579c3 */ /* 0x000e300000002500 */
[----:B------:R-:W0:Y:S08]  /*0060*/  LDC R3, c[0x0][0x360] ;  /* 0x0000d800ff037b82 */ /* 0x000e300000000800 */
[----:B------:R-:W1:Y:S08]  /*0070*/  S2UR UR4, SR_CTAID.Y ;  /* 0x00000000000479c3 */ /* 0x000e700000002600 */
[----:B------:R-:W3:Y:S01]  /*0080*/  LDC R0, c[0x0][0x3a0] ;  /* 0x0000e800ff007b82 */ /* 0x000ee20000000800 */
[----:B0-----:R-:W-:-:S02]  /*0090*/  IMAD R3, R3, UR5, R4 ;  /* 0x0000000503037c24 */ /* 0x001fc4000f8e0204 */
[----:B-1----:R-:W-:-:S03]  /*00a0*/  IMAD R2, R2, UR4, R5 ;  /* 0x0000000402027c24 */ /* 0x002fc6000f8e0205 */
[----:B---3--:R-:W-:-:S04]  /*00b0*/  ISETP.GE.AND P0, PT, R3, R0, PT ;  /* 0x000000000300720c */ /* 0x008fc80003f06270 */
[----:B--2---:R-:W-:-:S13]  /*00c0*/  ISETP.GE.OR P0, PT, R2, UR6, P0 ;  /* 0x0000000602007c0c */ /* 0x004fda0008706670 */
[----:B------:R-:W-:Y:S05]  /*00d0*/  @P0 EXIT ;  /* 0x000000000000094d */ /* 0x000fea0003800000 */
[----:B------:R-:W0:Y:S01]  /*00e0*/  LDC R5, c[0x0][0x39c] ;  /* 0x0000e700ff057b82 */ /* 0x000e220000000800 */
[----:B------:R-:W1:Y:S01]  /*00f0*/  LDCU.64 UR4, c[0x0][0x358] ;  /* 0x00006b00ff0477ac */ /* 0x000e620008000a00 */
[----:B------:R-:W-:Y:S02]  /*0100*/  CS2R R18, SRZ ;  /* 0x0000000000127805 */ /* 0x000fe4000001ff00 */
[----:B0-----:R-:W-:-:S13]  /*0110*/  ISETP.GE.AND P0, PT, R5, 0x1, PT ;  /* 0x000000010500780c */ /* 0x001fda0003f06270 */
[----:B-1----:R-:W-:Y:S05]  /*0120*/  @!P0 BRA `(.L_x_0) ;  /* 0x0000000400e08947 */ /* 0x002fea0003800000 */
[C---:B------:R-:W-:Y:S01]  /*0130*/  ISETP.GE.U32.AND P1, PT, R5.reuse, 0x8, PT ;  /* 0x000000080500780c */ /* 0x040fe20003f26070 */
[----:B------:R-:W-:Y:S01]  /*0140*/  HFMA2 R7, -RZ, RZ, 0, 0 ;  /* 0x00000000ff077431 */ /* 0x000fe200000001ff */
[----:B------:R-:W-:Y:S01]  /*0150*/  LOP3.LUT R4, R5, 0x7, RZ, 0xc0, !PT ;  /* 0x0000000705047812 */ /* 0x000fe200078ec0ff */
[----:B------:R-:W-:Y:S01]  /*0160*/  IMAD R6, R2, R5, RZ ;  /* 0x0000000502067224 */ /* 0x000fe200078e02ff */
[----:B------:R-:W-:Y:S02]  /*0170*/  CS2R R18, SRZ ;  /* 0x0000000000127805 */ /* 0x000fe4000001ff00 */
[----:B------:R-:W-:-:S07]  /*0180*/  ISETP.NE.AND P0, PT, R4, RZ, PT ;  /* 0x000000ff0400720c */ /* 0x000fce0003f05270 */
[----:B------:R-:W-:Y:S06]  /*0190*/  @!P1 BRA `(.L_x_1) ;  /* 0x0000000000c49947 */ /* 0x000fec0003800000 */
[----:B------:R-:W0:Y:S01]  /*01a0*/  LDC.64 R8, c[0x0][0x380] ;  /* 0x0000e000ff087b82 */ /* 0x000e220000000a00 */
[----:B------:R-:W-:Y:S01]  /*01b0*/  LOP3.LUT R7, R5, 0x7ffffff8, RZ, 0xc0, !PT ;  /* 0x7ffffff805077812 */ /* 0x000fe200078ec0ff */
[----:B------:R-:W-:Y:S01]  /*01c0*/  IMAD.MOV.U32 R27, RZ, RZ, R3 ;  /* 0x000000ffff1b7224 */ /* 0x000fe200078e0003 */
[----:B------:R-:W-:-:S03]  /*01d0*/  CS2R R18, SRZ ;  /* 0x0000000000127805 */ /* 0x000fc6000001ff00 */
[----:B------:R-:W-:Y:S02]  /*01e0*/  IMAD.MOV R26, RZ, RZ, -R7 ;  /* 0x000000ffff1a7224 */ /* 0x000fe400078e0a07 */
[----:B0-----:R-:W-:-:S03]  /*01f0*/  IMAD.WIDE.U32 R8, R6, 0x8, R8 ;  /* 0x0000000806087825 */ /* 0x001fc600078e0008 */
[----:B------:R-:W-:-:S04]  /*0200*/  IADD3 R10, P1, PT, R8, 0x20, RZ ;  /* 0x00000020080a7810 */ /* 0x000fc80007f3e0ff */
[----:B------:R-:W-:-:S09]  /*0210*/  IADD3.X R11, PT, PT, RZ, R9, RZ, P1, !PT ;  /* 0x00000009ff0b7210 */ /* 0x000fd20000ffe4ff */
.L_x_2:
[----:B------:R-:W0:Y:S01]  /*0220*/  LDC.64 R22, c[0x0][0x388] ;  /* 0x0000e200ff167b82 */ /* 0x000e220000000a00 */
[----:B------:R-:W-:Y:S01]  /*0230*/  MOV R8, R10 ;  /* 0x0000000a00087202 */ /* 0x000fe20000000f00 */
[----:B------:R-:W-:-:S05]  /*0240*/  IMAD.MOV.U32 R9, RZ, RZ, R11 ;  /* 0x000000ffff097224 */ /* 0x000fca00078e000b */
[----:B------:R-:W2:Y:S04]  /*0250*/  LDG.E.64 R14, desc[UR4][R8.64+-0x20] ;  /* 0xffffe004080e7981 */ /* 0x000ea8000c1e1b00 */
[----:B------:R-:W3:Y:S01]  /*0260*/  LDG.E.64 R10, desc[UR4][R8.64+-0x18] ;  /* 0xffffe804080a7981 */ /* 0x000ee2000c1e1b00 */
[----:B0-----:R-:W-:-:S05]  /*0270*/  IMAD.WIDE R22, R27, 0x8, R22 ;  /* 0x000000081b167825 */ /* 0x001fca00078e0216 */
[----:B------:R-:W2:Y:S01]  /*0280*/  LDG.E.64 R12, desc[UR4][R22.64] ;  /* 0x00000004160c7981 */ /* 0x000ea2000c1e1b00 */
[----:B------:R-:W-:-:S05]  /*0290*/  IMAD.WIDE R28, R0, 0x8, R22 ;  /* 0x00000008001c7825 */ /* 0x000fca00078e0216 */
[----:B------:R-:W3:Y:S01]  /*02a0*/  LDG.E.64 R16, desc[UR4][R28.64] ;  /* 0x000000041c107981 */ /* 0x000ee2000c1e1b00 */
[C---:B------:R-:W-:Y:S01]  /*02b0*/  IMAD.WIDE R24, R0.reuse, 0x8, R28 ;  /* 0x0000000800187825 */ /* 0x040fe200078e021c */
[----:B--2---:R-:W-:Y:S02]  /*02c0*/  DFMA R18, R14, R12, R18 ;  /* 0x0000000c0e12722b */ /* 0x004fe40000000012 */
[----:B------:R-:W2:Y:S04]  /*02d0*/  LDG.E.64 R14, desc[UR4][R8.64+-0x10] ;  /* 0xfffff004080e7981 */ /* 0x000ea8000c1e1b00 */
[----:B------:R-:W2:Y:S01]  /*02e0*/  LDG.E.64 R12, desc[UR4][R24.64] ;  /* 0x00000004180c7981 */ /* 0x000ea2000c1e1b00 */
[----:B------:R-:W-:Y:S01]  /*02f0*/  IMAD.WIDE R20, R0, 0x8, R24 ;  /* 0x0000000800147825 */ /* 0x000fe200078e0218 */
[----:B---3--:R-:W-:-:S02]  /*0300*/  DFMA R16, R10, R16, R18 ;  /* 0x000000100a10722b */ /* 0x008fc40000000012 */
[----:B------:R-:W3:Y:S04]  /*0310*/  LDG.E.64 R10, desc[UR4][R8.64+-0x8] ;  /* 0xfffff804080a7981 */ /* 0x000ee8000c1e1b00 */
        /* <DEDUP_REMOVED lines=9> */
[----:B------:R-:W-:-:S03]  /*03b0*/  IMAD.WIDE R24, R0, 0x8, R28 ;  /* 0x0000000800187825 */ /* 0x000fc600078e021c */
[----:B------:R-:W4:Y:S01]  /*03c0*/  LDG.E.64 R22, desc[UR4][R8.64+0x18] ;  /* 0x0000180408167981 */ /* 0x000f22000c1e1b00 */
[----:B------:R-:W-:-:S06]  /*03d0*/  IMAD.WIDE R20, R0, 0x8, R24 ;  /* 0x0000000800147825 */ /* 0x000fcc00078e0218 */
[----:B------:R-:W4:Y:S01]  /*03e0*/  LDG.E.64 R20, desc[UR4][R20.64] ;  /* 0x0000000414147981 */ /* 0x000f22000c1e1b00 */
[----:B--2---:R-:W-:-:S03]  /*03f0*/  DFMA R14, R16, R14, R18 ;  /* 0x0000000e100e722b */ /* 0x004fc60000000012 */
[----:B------:R-:W2:Y:S04]  /*0400*/  LDG.E.64 R16, desc[UR4][R8.64+0x10] ;  /* 0x0000100408107981 */ /* 0x000ea8000c1e1b00 */
[----:B------:R-:W2:Y:S01]  /*0410*/  LDG.E.64 R18, desc[UR4][R24.64] ;  /* 0x0000000418127981 */ /* 0x000ea2000c1e1b00 */
[----:B------:R-:W-:Y:S01]  /*0420*/  IADD3 R26, PT, PT, R26, 0x8, RZ ;  /* 0x000000081a1a7810 */ /* 0x000fe20007ffe0ff */
[----:B---3--:R-:W-:-:S03]  /*0430*/  DFMA R10, R10, R12, R14 ;  /* 0x0000000c0a0a722b */ /* 0x008fc6000000000e */
[----:B------:R-:W-:Y:S02]  /*0440*/  ISETP.NE.AND P1, PT, R26, RZ, PT ;  /* 0x000000ff1a00720c */ /* 0x000fe40003f25270 */
[----:B------:R-:W-:-:S03]  /*0450*/  LEA R27, R0, R27, 0x3 ;  /* 0x0000001b001b7211 */ /* 0x000fc600078e18ff */
[----:B--2---:R-:W-:Y:S01]  /*0460*/  DFMA R18, R16, R18, R10 ;  /* 0x000000121012722b */ /* 0x004fe2000000000a */
[----:B------:R-:W-:-:S07]  /*0470*/  IADD3 R10, P2, PT, R8, 0x40, RZ ;  /* 0x00000040080a7810 */ /* 0x000fce0007f5e0ff */
[----:B----4-:R-:W-:Y:S01]  /*0480*/  DFMA R18, R22, R20, R18 ;  /* 0x000000141612722b */ /* 0x010fe20000000012 */
[----:B------:R-:W-:Y:S01]  /*0490*/  IMAD.X R11, RZ, RZ, R9, P2 ;  /* 0x000000ffff0b7224 */ /* 0x000fe200010e0609 */
[----:B------:R-:W-:Y:S09]  /*04a0*/  @P1 BRA `(.L_x_2) ;  /* 0xfffffffc005c1947 */ /* 0x000ff2000383ffff */
.L_x_1:
[----:B------:R-:W-:Y:S05]  /*04b0*/  @!P0 BRA `(.L_x_0) ;  /* 0x0000000000fc8947 */ /* 0x000fea0003800000 */
[----:B------:R-:W-:Y:S02]  /*04c0*/  ISETP.GE.U32.AND P1, PT, R4, 0x4, PT ;  /* 0x000000040400780c */ /* 0x000fe40003f26070 */
[----:B------:R-:W-:-:S04]  /*04d0*/  LOP3.LUT R26, R5, 0x3, RZ, 0xc0, !PT ;  /* 0x00000003051a7812 */ /* 0x000fc800078ec0ff */
[----:B------:R-:W-:-:S07]  /*04e0*/  ISETP.NE.AND P0, PT, R26, RZ, PT ;  /* 0x000000ff1a00720c */ /* 0x000fce0003f05270 */
[----:B------:R-:W-:Y:S06]  /*04f0*/  @!P1 BRA `(.L_x_3) ;  /* 0x00000000006c9947 */ /* 0x000fec0003800000 */
[----:B------:R-:W0:Y:S01]  /*0500*/  LDC.64 R24, c[0x0][0x380] ;  /* 0x0000e000ff187b82 */ /* 0x000e220000000a00 */
[----:B------:R-:W1:Y:S01]  /*0510*/  LDCU.64 UR6, c[0x0][0x380] ;  /* 0x00007000ff0677ac */ /* 0x000e620008000a00 */
[C---:B------:R-:W-:Y:S01]  /*0520*/  IMAD.IADD R9, R6.reuse, 0x1, R7 ;  /* 0x0000000106097824 */ /* 0x040fe200078e0207 */
[----:B------:R-:W-:Y:S01]  /*0530*/  IADD3 R4, P1, PT, R6, R7, RZ ;  /* 0x0000000706047210 */ /* 0x000fe20007f3e0ff */
[----:B------:R-:W-:-:S04]  /*0540*/  IMAD R13, R7, R0, R3 ;  /* 0x00000000070d7224 */ /* 0x000fc800078e0203 */
[----:B------:R-:W2:Y:S01]  /*0550*/  LDC.64 R10, c[0x0][0x388] ;  /* 0x0000e200ff0a7b82 */ /* 0x000ea20000000a00 */
[----:B0-----:R-:W-:-:S06]  /*0560*/  IMAD.WIDE.U32 R24, R9, 0x8, R24 ;  /* 0x0000000809187825 */ /* 0x001fcc00078e0018 */
[----:B------:R-:W3:Y:S01]  /*0570*/  LDG.E.64 R24, desc[UR4][R24.64] ;  /* 0x0000000418187981 */ /* 0x000ee2000c1e1b00 */
[----:B--2---:R-:W-:Y:S01]  /*0580*/  IMAD.WIDE R10, R13, 0x8, R10 ;  /* 0x000000080d0a7825 */ /* 0x004fe200078e020a */
[----:B------:R-:W-:Y:S02]  /*0590*/  IADD3.X R13, PT, PT, RZ, RZ, RZ, P1, !PT ;  /* 0x000000ffff0d7210 */ /* 0x000fe40000ffe4ff */
[----:B-1----:R-:W-:Y:S02]  /*05a0*/  LEA R28, P1, R4, UR6, 0x3 ;  /* 0x00000006041c7c11 */ /* 0x002fe4000f8218ff */
[----:B------:R-:W3:Y:S01]  /*05b0*/  LDG.E.64 R8, desc[UR4][R10.64] ;  /* 0x000000040a087981 */ /* 0x000ee2000c1e1b00 */
[----:B------:R-:W-:Y:S01]  /*05c0*/  IMAD.WIDE R14, R0, 0x8, R10 ;  /* 0x00000008000e7825 */ /* 0x000fe200078e020a */
[----:B------:R-:W-:-:S05]  /*05d0*/  LEA.HI.X R29, R4, UR7, R13, 0x3, P1 ;  /* 0x00000007041d7c11 */ /* 0x000fca00088f1c0d */
[----:B------:R-:W2:Y:S01]  /*05e0*/  LDG.E.64 R12, desc[UR4][R28.64+0x8] ;  /* 0x000008041c0c7981 */ /* 0x000ea2000c1e1b00 */
[----:B------:R-:W-:-:S03]  /*05f0*/  IMAD.WIDE R20, R0, 0x8, R14 ;  /* 0x0000000800147825 */ /* 0x000fc600078e020e */
[----:B------:R-:W2:Y:S04]  /*0600*/  LDG.E.64 R10, desc[UR4][R14.64] ;  /* 0x000000040e0a7981 */ /* 0x000ea8000c1e1b00 */
[----:B------:R-:W4:Y:S01]  /*0610*/  LDG.E.64 R16, desc[UR4][R20.64] ;  /* 0x0000000414107981 */ /* 0x000f22000c1e1b00 */
[----:B------:R-:W-:-:S03]  /*0620*/  IMAD.WIDE R22, R0, 0x8, R20 ;  /* 0x0000000800167825 */ /* 0x000fc600078e0214 */
[----:B------:R-:W4:Y:S04]  /*0630*/  LDG.E.64 R14, desc[UR4][R28.64+0x10] ;  /* 0x000010041c0e7981 */ /* 0x000f28000c1e1b00 */
[----:B------:R-:W5:Y:S04]  /*0640*/  LDG.E.64 R20, desc[UR4][R28.64+0x18] ;  /* 0x000018041c147981 */ /* 0x000f68000c1e1b00 */
[----:B------:R-:W5:Y:S01]  /*0650*/  LDG.E.64 R22, desc[UR4][R22.64] ;  /* 0x0000000416167981 */ /* 0x000f62000c1e1b00 */
[----:B------:R-:W-:Y:S01]  /*0660*/  VIADD R7, R7, 0x4 ;  /* 0x0000000407077836 */ /* 0x000fe20000000000 */
[----:B---3--:R-:W-:-:S08]  /*0670*/  DFMA R8, R24, R8, R18 ;  /* 0x000000081808722b */ /* 0x008fd00000000012 */
[----:B--2---:R-:W-:-:S08]  /*0680*/  DFMA R8, R12, R10, R8 ;  /* 0x0000000a0c08722b */ /* 0x004fd00000000008 */
[----:B----4-:R-:W-:-:S08]  /*0690*/  DFMA R8, R14, R16, R8 ;  /* 0x000000100e08722b */ /* 0x010fd00000000008 */
[----:B-----5:R-:W-:-:S11]  /*06a0*/  DFMA R18, R20, R22, R8 ;  /* 0x000000161412722b */ /* 0x020fd60000000008 */
.L_x_3:
[----:B------:R-:W-:Y:S05]  /*06b0*/  @!P0 BRA `(.L_x_0) ;  /* 0x00000000007c8947 */ /* 0x000fea0003800000 */
[----:B------:R-:W-:Y:S01]  /*06c0*/  ISETP.NE.AND P1, PT, R26, 0x1, PT ;  /* 0x000000011a00780c */ /* 0x000fe20003f25270 */
[----:B------:R-:W0:Y:S01]  /*06d0*/  LDC.64 R10, c[0x0][0x380] ;  /* 0x0000e000ff0a7b82 */ /* 0x000e220000000a00 */
[----:B------:R-:W-:-:S04]  /*06e0*/  LOP3.LUT R14, R5, 0x1, RZ, 0xc0, !PT ;  /* 0x00000001050e7812 */ /* 0x000fc800078ec0ff */
[----:B------:R-:W-:-:S03]  /*06f0*/  ISETP.NE.U32.AND P0, PT, R14, 0x1, PT ;  /* 0x000000010e00780c */ /* 0x000fc60003f05070 */
[----:B------:R-:W1:Y:S04]  /*0700*/  LDC.64 R20, c[0x0][0x388] ;  /* 0x0000e200ff147b82 */ /* 0x000e680000000a00 */
[CC--:B------:R-:W-:Y:S01]  /*0710*/  @P1 IADD3 R15, PT, PT, R6.reuse, R7.reuse, RZ ;  /* 0x00000007060f1210 */ /* 0x0c0fe20007ffe0ff */
[C---:B------:R-:W-:Y:S01]  /*0720*/  @P1 IMAD R17, R7.reuse, R0, R3 ;  /* 0x0000000007111224 */ /* 0x040fe200078e0203 */
[----:B------:R-:W-:Y:S01]  /*0730*/  @P1 IADD3 R16, P2, PT, R6, R7, RZ ;  /* 0x0000000706101210 */ /* 0x000fe20007f5e0ff */
[----:B------:R-:W-:Y:S01]  /*0740*/  @P1 VIADD R7, R7, 0x2 ;  /* 0x0000000207071836 */ /* 0x000fe20000000000 */
[----:B------:R-:W2:Y:S08]  /*0750*/  @P1 LDC.64 R8, c[0x0][0x380] ;  /* 0x0000e000ff081b82 */ /* 0x000eb00000000a00 */
[----:B------:R-:W3:Y:S01]  /*0760*/  LDC.64 R12, c[0x0][0x380] ;  /* 0x0000e000ff0c7b82 */ /* 0x000ee20000000a00 */
[----:B0-----:R-:W-:-:S06]  /*0770*/  @P1 IMAD.WIDE.U32 R14, R15, 0x8, R10 ;  /* 0x000000080f0e1825 */ /* 0x001fcc00078e000a */
[----:B------:R-:W4:Y:S01]  /*0780*/  @P1 LDG.E.64 R14, desc[UR4][R14.64] ;  /* 0x000000040e0e1981 */ /* 0x000f22000c1e1b00 */
[----:B------:R-:W0:Y:S01]  /*0790*/  LDC.64 R4, c[0x0][0x388] ;  /* 0x0000e200ff047b82 */ /* 0x000e220000000a00 */
[----:B-1----:R-:W-:Y:S01]  /*07a0*/  @P1 IMAD.WIDE R20, R17, 0x8, R20 ;  /* 0x0000000811141825 */ /* 0x002fe200078e0214 */
[----:B------:R-:W-:-:S04]  /*07b0*/  @P1 IADD3.X R17, PT, PT, RZ, RZ, RZ, P2, !PT ;  /* 0x000000ffff111210 */ /* 0x000fc800017fe4ff */
[----:B------:R-:W4:Y:S01]  /*07c0*/  @P1 LDG.E.64 R10, desc[UR4][R20.64] ;  /* 0x00000004140a1981 */ /* 0x000f22000c1e1b00 */
[----:B--2---:R-:W-:Y:S01]  /*07d0*/  @P1 LEA R8, P2, R16, R8, 0x3 ;  /* 0x0000000810081211 */ /* 0x004fe200078418ff */
[----:B------:R-:W-:-:S03]  /*07e0*/  @P1 IMAD.WIDE R22, R0, 0x8, R20 ;  /* 0x0000000800161825 */ /* 0x000fc600078e0214 */
[----:B------:R-:W-:Y:S01]  /*07f0*/  @P1 LEA.HI.X R9, R16, R9, R17, 0x3, P2 ;  /* 0x0000000910091211 */ /* 0x000fe200010f1c11 */
[----:B------:R-:W-:Y:S01]  /*0800*/  @!P0 IMAD R25, R7, R0, R3 ;  /* 0x0000000007198224 */ /* 0x000fe200078e0203 */
[----:B------:R-:W-:Y:S02]  /*0810*/  @!P0 IADD3 R17, PT, PT, R6, R7, RZ ;  /* 0x0000000706118210 */ /* 0x000fe40007ffe0ff */
[----:B------:R-:W2:Y:S04]  /*0820*/  @P1 LDG.E.64 R6, desc[UR4][R22.64] ;  /* 0x0000000416061981 */ /* 0x000ea8000c1e1b00 */
[----:B------:R-:W2:Y:S01]  /*0830*/  @P1 LDG.E.64 R8, desc[UR4][R8.64+0x8] ;  /* 0x0000080408081981 */ /* 0x000ea2000c1e1b00 */
[----:B---3--:R-:W-:-:S04]  /*0840*/  @!P0 IMAD.WIDE.U32 R12, R17, 0x8, R12 ;  /* 0x00000008110c8825 */ /* 0x008fc800078e000c */
[----:B0-----:R-:W-:Y:S02]  /*0850*/  @!P0 IMAD.WIDE R4, R25, 0x8, R4 ;  /* 0x0000000819048825 */ /* 0x001fe400078e0204 */
[----:B------:R-:W3:Y:S04]  /*0860*/  @!P0 LDG.E.64 R12, desc[UR4][R12.64] ;  /* 0x000000040c0c8981 */ /* 0x000ee8000c1e1b00 */
[----:B------:R-:W3:Y:S01]  /*0870*/  @!P0 LDG.E.64 R4, desc[UR4][R4.64] ;  /* 0x0000000404048981 */ /* 0x000ee2000c1e1b00 */
[----:B----4-:R-:W-:-:S08]  /*0880*/  @P1 DFMA R10, R14, R10, R18 ;  /* 0x0000000a0e0a122b */ /* 0x010fd00000000012 */
[----:B--2---:R-:W-:-:S08]  /*0890*/  @P1 DFMA R18, R8, R6, R10 ;  /* 0x000000060812122b */ /* 0x004fd0000000000a */
[----:B---3--:R-:W-:-:S11]  /*08a0*/  @!P0 DFMA R18, R12, R4, R18 ;  /* 0x000000040c12822b */ /* 0x008fd60000000012 */
.L_x_0:
[----:B------:R-:W0:Y:S01]  /*08b0*/  LDC.64 R4, c[0x0][0x390] ;  /* 0x0000e400ff047b82 */ /* 0x000e220000000a00 */
[----:B------:R-:W-:-:S04]  /*08c0*/  IMAD R3, R2, R0, R3 ;  /* 0x0000000002037224 */ /* 0x000fc800078e0203 */
[----:B0-----:R-:W-:-:S05]  /*08d0*/  IMAD.WIDE R2, R3, 0x8, R4 ;  /* 0x0000000803027825 */ /* 0x001fca00078e0204 */
[----:B------:R-:W-:Y:S01]  /*08e0*/  STG.E.64 desc[UR4][R2.64], R18 ;  /* 0x0000001202007986 */ /* 0x000fe2000c101b04 */
[----:B------:R-:W-:Y:S05]  /*08f0*/  EXIT ;  /* 0x000000000000794d */ /* 0x000fea0003800000 */
.L_x_4:
[----:B------:R-:W-:-:S00]  /*0900*/  BRA `(.L_x_4) ;  /* 0xfffffffc00fc7947 */ /* 0x000fc0000383ffff */
[----:B------:R-:W-:-:S00]  /*0910*/  NOP ;  /* 0x0000000000007918 */ /* 0x000fc00000000000 */
        /* <DEDUP_REMOVED lines=14> */
.L_x_5:


//--------------------- .nv.shared.reserved.0     --------------------------
	.section	.nv.shared.reserved.0,"aw",@nobits
	.weak		__nv_reservedSMEM_offset_0_alias
	.size		__nv_reservedSMEM_offset_0_alias, 0, 64
	.other		__nv_reservedSMEM_offset_0_alias,@"STO_CUDA_RESERVED_SHARED STV_DEFAULT"
__nv_reservedSMEM_offset_0_alias:
	.zero		0
	.zero		64


//--------------------- .nv.constant0._Z12matMulKernelPKdS0_Pdiii --------------------------
	.section	.nv.constant0._Z12matMulKernelPKdS0_Pdiii,"a",@progbits
	.sectionflags	@""
	.align	4
.nv.constant0._Z12matMulKernelPKdS0_Pdiii:
	.zero		932


//--------------------- SYMBOLS --------------------------

	.type		.nv.reservedSmem.offset0,@object
	.size		.nv.reservedSmem.offset0,0x4
